//
// Generated by NVIDIA NVVM Compiler
//
// Compiler Build ID: CL-36424714
// Cuda compilation tools, release 13.0, V13.0.88
// Based on NVVM 20.0.0
//

.version 9.0
.target sm_100
.address_size 64

	// .globl	_Z6kerneliiPii
.global .align 1 .b8 debug[1];
.global .align 1 .b8 _ZN34_INTERNAL_aab209b9_4_k_cu_d5762d0e4cuda3std3__45__cpo5beginE[1];
.global .align 1 .b8 _ZN34_INTERNAL_aab209b9_4_k_cu_d5762d0e4cuda3std3__45__cpo3endE[1];
.global .align 1 .b8 _ZN34_INTERNAL_aab209b9_4_k_cu_d5762d0e4cuda3std3__45__cpo6cbeginE[1];
.global .align 1 .b8 _ZN34_INTERNAL_aab209b9_4_k_cu_d5762d0e4cuda3std3__45__cpo4cendE[1];
.global .align 1 .b8 _ZN34_INTERNAL_aab209b9_4_k_cu_d5762d0e4cuda3std3__45__cpo6rbeginE[1];
.global .align 1 .b8 _ZN34_INTERNAL_aab209b9_4_k_cu_d5762d0e4cuda3std3__45__cpo4rendE[1];
.global .align 1 .b8 _ZN34_INTERNAL_aab209b9_4_k_cu_d5762d0e4cuda3std3__45__cpo7crbeginE[1];
.global .align 1 .b8 _ZN34_INTERNAL_aab209b9_4_k_cu_d5762d0e4cuda3std3__45__cpo5crendE[1];
.global .align 1 .b8 _ZN34_INTERNAL_aab209b9_4_k_cu_d5762d0e4cuda3std3__436_GLOBAL__N__aab209b9_4_k_cu_d5762d0e6ignoreE[1];
.global .align 1 .b8 _ZN34_INTERNAL_aab209b9_4_k_cu_d5762d0e4cuda3std3__419piecewise_constructE[1];
.global .align 1 .b8 _ZN34_INTERNAL_aab209b9_4_k_cu_d5762d0e4cuda3std3__48in_placeE[1];
.global .align 1 .b8 _ZN34_INTERNAL_aab209b9_4_k_cu_d5762d0e4cuda3std3__420unreachable_sentinelE[1];
.global .align 1 .b8 _ZN34_INTERNAL_aab209b9_4_k_cu_d5762d0e4cuda3std3__47nulloptE[1];
.global .align 1 .b8 _ZN34_INTERNAL_aab209b9_4_k_cu_d5762d0e4cuda3std3__48unexpectE[1];
.global .align 1 .b8 _ZN34_INTERNAL_aab209b9_4_k_cu_d5762d0e4cuda3std6ranges3__45__cpo4swapE[1];
.global .align 1 .b8 _ZN34_INTERNAL_aab209b9_4_k_cu_d5762d0e4cuda3std6ranges3__45__cpo9iter_moveE[1];
.global .align 1 .b8 _ZN34_INTERNAL_aab209b9_4_k_cu_d5762d0e4cuda3std6ranges3__45__cpo5beginE[1];
.global .align 1 .b8 _ZN34_INTERNAL_aab209b9_4_k_cu_d5762d0e4cuda3std6ranges3__45__cpo3endE[1];
.global .align 1 .b8 _ZN34_INTERNAL_aab209b9_4_k_cu_d5762d0e4cuda3std6ranges3__45__cpo6cbeginE[1];
.global .align 1 .b8 _ZN34_INTERNAL_aab209b9_4_k_cu_d5762d0e4cuda3std6ranges3__45__cpo4cendE[1];
.global .align 1 .b8 _ZN34_INTERNAL_aab209b9_4_k_cu_d5762d0e4cuda3std6ranges3__45__cpo7advanceE[1];
.global .align 1 .b8 _ZN34_INTERNAL_aab209b9_4_k_cu_d5762d0e4cuda3std6ranges3__45__cpo9iter_swapE[1];
.global .align 1 .b8 _ZN34_INTERNAL_aab209b9_4_k_cu_d5762d0e4cuda3std6ranges3__45__cpo4nextE[1];
.global .align 1 .b8 _ZN34_INTERNAL_aab209b9_4_k_cu_d5762d0e4cuda3std6ranges3__45__cpo4prevE[1];
.global .align 1 .b8 _ZN34_INTERNAL_aab209b9_4_k_cu_d5762d0e4cuda3std6ranges3__45__cpo4dataE[1];
.global .align 1 .b8 _ZN34_INTERNAL_aab209b9_4_k_cu_d5762d0e4cuda3std6ranges3__45__cpo5cdataE[1];
.global .align 1 .b8 _ZN34_INTERNAL_aab209b9_4_k_cu_d5762d0e4cuda3std6ranges3__45__cpo4sizeE[1];
.global .align 1 .b8 _ZN34_INTERNAL_aab209b9_4_k_cu_d5762d0e4cuda3std6ranges3__45__cpo5ssizeE[1];
.global .align 1 .b8 _ZN34_INTERNAL_aab209b9_4_k_cu_d5762d0e4cuda3std6ranges3__45__cpo8distanceE[1];
.global .align 1 .b8 _ZN34_INTERNAL_aab209b9_4_k_cu_d5762d0e6thrust24THRUST_300001_SM_1000_NS8cuda_cub3parE[1];
.global .align 1 .b8 _ZN34_INTERNAL_aab209b9_4_k_cu_d5762d0e6thrust24THRUST_300001_SM_1000_NS8cuda_cub10par_nosyncE[1];
.global .align 1 .b8 _ZN34_INTERNAL_aab209b9_4_k_cu_d5762d0e6thrust24THRUST_300001_SM_1000_NS6system6detail10sequential3seqE[1];
.global .align 1 .b8 _ZN34_INTERNAL_aab209b9_4_k_cu_d5762d0e6thrust24THRUST_300001_SM_1000_NS12placeholders2_1E[1];
.global .align 1 .b8 _ZN34_INTERNAL_aab209b9_4_k_cu_d5762d0e6thrust24THRUST_300001_SM_1000_NS12placeholders2_2E[1];
.global .align 1 .b8 _ZN34_INTERNAL_aab209b9_4_k_cu_d5762d0e6thrust24THRUST_300001_SM_1000_NS12placeholders2_3E[1];
.global .align 1 .b8 _ZN34_INTERNAL_aab209b9_4_k_cu_d5762d0e6thrust24THRUST_300001_SM_1000_NS12placeholders2_4E[1];
.global .align 1 .b8 _ZN34_INTERNAL_aab209b9_4_k_cu_d5762d0e6thrust24THRUST_300001_SM_1000_NS12placeholders2_5E[1];
.global .align 1 .b8 _ZN34_INTERNAL_aab209b9_4_k_cu_d5762d0e6thrust24THRUST_300001_SM_1000_NS12placeholders2_6E[1];
.global .align 1 .b8 _ZN34_INTERNAL_aab209b9_4_k_cu_d5762d0e6thrust24THRUST_300001_SM_1000_NS12placeholders2_7E[1];
.global .align 1 .b8 _ZN34_INTERNAL_aab209b9_4_k_cu_d5762d0e6thrust24THRUST_300001_SM_1000_NS12placeholders2_8E[1];
.global .align 1 .b8 _ZN34_INTERNAL_aab209b9_4_k_cu_d5762d0e6thrust24THRUST_300001_SM_1000_NS12placeholders2_9E[1];
.global .align 1 .b8 _ZN34_INTERNAL_aab209b9_4_k_cu_d5762d0e6thrust24THRUST_300001_SM_1000_NS12placeholders3_10E[1];
.global .align 1 .b8 _ZN34_INTERNAL_aab209b9_4_k_cu_d5762d0e6thrust24THRUST_300001_SM_1000_NS3seqE[1];

.visible .entry _Z6kerneliiPii(
	.param .u32 _Z6kerneliiPii_param_0,
	.param .u32 _Z6kerneliiPii_param_1,
	.param .u64 .ptr .align 1 _Z6kerneliiPii_param_2,
	.param .u32 _Z6kerneliiPii_param_3
)
{
	.reg .pred 	%p<7>;
	.reg .b32 	%r<50>;
	.reg .b64 	%rd<3>;

	ld.param.u32 	%r16, [_Z6kerneliiPii_param_0];
	ld.param.u32 	%r17, [_Z6kerneliiPii_param_1];
	ld.param.u64 	%rd1, [_Z6kerneliiPii_param_2];
	ld.param.u32 	%r18, [_Z6kerneliiPii_param_3];
	sub.s32 	%r1, %r16, %r17;
	mov.u32 	%r19, %tid.x;
	mov.u32 	%r20, %ctaid.x;
	mov.u32 	%r21, %ntid.x;
	mad.lo.s32 	%r22, %r20, %r21, %r19;
	mov.u32 	%r23, %tid.y;
	mov.u32 	%r24, %ctaid.y;
	mov.u32 	%r25, %ntid.y;
	mad.lo.s32 	%r26, %r24, %r25, %r23;
	mov.u32 	%r27, %tid.z;
	mov.u32 	%r28, %ctaid.z;
	mov.u32 	%r29, %ntid.z;
	mad.lo.s32 	%r30, %r28, %r29, %r27;
	mad.lo.s32 	%r31, %r26, %r25, %r22;
	mad.lo.s32 	%r46, %r30, %r29, %r31;
	setp.gt.s32 	%p1, %r46, %r18;
	@%p1 bra 	$L__BB0_9;
	setp.eq.s32 	%p2, %r46, 0;
	mov.b32 	%r47, 0;
	@%p2 bra 	$L__BB0_4;
	add.s32 	%r3, %r1, 1;
	mov.b32 	%r47, 0;
	mov.b32 	%r44, 1;
$L__BB0_3:
	div.s32 	%r8, %r46, %r3;
	mul.lo.s32 	%r35, %r8, %r3;
	sub.s32 	%r36, %r46, %r35;
	mad.lo.s32 	%r47, %r36, %r44, %r47;
	mul.lo.s32 	%r44, %r44, 10;
	setp.ne.s32 	%p3, %r8, 0;
	mov.u32 	%r46, %r8;
	@%p3 bra 	$L__BB0_3;
$L__BB0_4:
	setp.lt.s32 	%p4, %r47, 10;
	@%p4 bra 	$L__BB0_8;
	mul.hi.u32 	%r37, %r47, -858993459;
	shr.u32 	%r38, %r37, 3;
	mul.lo.s32 	%r39, %r38, 10;
	sub.s32 	%r49, %r47, %r39;
$L__BB0_6:
	setp.lt.u32 	%p5, %r47, 10;
	@%p5 bra 	$L__BB0_8;
	mul.hi.u32 	%r40, %r47, -858993459;
	shr.u32 	%r47, %r40, 3;
	mul.hi.u32 	%r41, %r47, 429496730;
	mul.lo.s32 	%r42, %r41, 10;
	sub.s32 	%r15, %r47, %r42;
	setp.gt.u32 	%p6, %r15, %r49;
	mov.u32 	%r49, %r15;
	@%p6 bra 	$L__BB0_9;
	bra.uni 	$L__BB0_6;
$L__BB0_8:
	cvta.to.global.u64 	%rd2, %rd1;
	atom.global.add.u32 	%r43, [%rd2], 1;
$L__BB0_9:
	ret;

}
	// .globl	_ZN3cub18CUB_300001_SM_10006detail11EmptyKernelIvEEvv
.visible .entry _ZN3cub18CUB_300001_SM_10006detail11EmptyKernelIvEEvv()
{


	ret;

}
	// .globl	_ZN3cub18CUB_300001_SM_10006detail8for_each13static_kernelINS2_12policy_hub_t12policy_500_tElNS2_12op_wrapper_tIlN6thrust24THRUST_300001_SM_1000_NS6detail23allocator_traits_detail5gozerENS8_10device_ptrINSt7__cxx1112basic_stringIcSt11char_traitsIcESaIcEEEEEEEEEvT0_T1_
.visible .entry _ZN3cub18CUB_300001_SM_10006detail8for_each13static_kernelINS2_12policy_hub_t12policy_500_tElNS2_12op_wrapper_tIlN6thrust24THRUST_300001_SM_1000_NS6detail23allocator_traits_detail5gozerENS8_10device_ptrINSt7__cxx1112basic_stringIcSt11char_traitsIcESaIcEEEEEEEEEvT0_T1_(
	.param .u64 _ZN3cub18CUB_300001_SM_10006detail8for_each13static_kernelINS2_12policy_hub_t12policy_500_tElNS2_12op_wrapper_tIlN6thrust24THRUST_300001_SM_1000_NS6detail23allocator_traits_detail5gozerENS8_10device_ptrINSt7__cxx1112basic_stringIcSt11char_traitsIcESaIcEEEEEEEEEvT0_T1__param_0,
	.param .align 8 .b8 _ZN3cub18CUB_300001_SM_10006detail8for_each13static_kernelINS2_12policy_hub_t12policy_500_tElNS2_12op_wrapper_tIlN6thrust24THRUST_300001_SM_1000_NS6detail23allocator_traits_detail5gozerENS8_10device_ptrINSt7__cxx1112basic_stringIcSt11char_traitsIcESaIcEEEEEEEEEvT0_T1__param_1[16]
)
.maxntid 256
{


	ret;

}


// ===== COMPILED SASS (sm_100) =====

	.target	sm_100

	.elftype	@"ET_EXEC"


//--------------------- .note.nv.tkinfo           --------------------------
	.section	.note.nv.tkinfo,"",@"SHT_NOTE"
	.sectionflags	@"SHF_NOTE_NV_TKINFO"
	.tkinfo
        /*0018*/ 	.word	0x00000002
        /*0030*/ 	.string	""
        /*0030*/ 	.string	"ptxas"
        /*0030*/ 	.string	"Cuda compilation tools, release 13.0, V13.0.88"
        /*0030*/ 	.string	"Build cuda_13.0.r13.0/compiler.36424714_0"
        /*0030*/ 	.string	"-arch sm_100 -m 64 "



//--------------------- .note.nv.cuinfo           --------------------------
	.section	.note.nv.cuinfo,"",@"SHT_NOTE"
	.sectionflags	@"SHF_NOTE_NV_CUINFO"
        /*0018*/ 	.short	0x0002
        /*001a*/ 	.short	0x0064
        /*001c*/ 	.short	0x0082
	.zero		2


//--------------------- .nv.info                  --------------------------
	.section	.nv.info,"",@"SHT_CUDA_INFO"
	.align	4


	//----- nvinfo : EIATTR_REGCOUNT
	.align		4
        /*0000*/ 	.byte	0x04, 0x2f
        /*0002*/ 	.short	(.L_45 - .L_44)
	.align		4
.L_44:
        /*0004*/ 	.word	index@(_Z6kerneliiPii)
        /*0008*/ 	.word	0x00000012


	//----- nvinfo : EIATTR_FRAME_SIZE
	.align		4
.L_45:
        /*000c*/ 	.byte	0x04, 0x11
        /*000e*/ 	.short	(.L_47 - .L_46)
	.align		4
.L_46:
        /*0010*/ 	.word	index@(_Z6kerneliiPii)
        /*0014*/ 	.word	0x00000000


	//----- nvinfo : EIATTR_REGCOUNT
	.align		4
.L_47:
        /*0018*/ 	.byte	0x04, 0x2f
        /*001a*/ 	.short	(.L_49 - .L_48)
	.align		4
.L_48:
        /*001c*/ 	.word	index@(_ZN3cub18CUB_300001_SM_10006detail11EmptyKernelIvEEvv)
        /*0020*/ 	.word	0x00000004


	//----- nvinfo : EIATTR_FRAME_SIZE
	.align		4
.L_49:
        /*0024*/ 	.byte	0x04, 0x11
        /*0026*/ 	.short	(.L_51 - .L_50)
	.align		4
.L_50:
        /*0028*/ 	.word	index@(_ZN3cub18CUB_300001_SM_10006detail11EmptyKernelIvEEvv)
        /*002c*/ 	.word	0x00000000


	//----- nvinfo : EIATTR_REGCOUNT
	.align		4
.L_51:
        /*0030*/ 	.byte	0x04, 0x2f
        /*0032*/ 	.short	(.L_53 - .L_52)
	.align		4
.L_52:
        /*0034*/ 	.word	index@(_ZN3cub18CUB_300001_SM_10006detail8for_each13static_kernelINS2_12policy_hub_t12policy_500_tElNS2_12op_wrapper_tIlN6thrust24THRUST_300001_SM_1000_NS6detail23allocator_traits_detail5gozerENS8_10device_ptrINSt7__cxx1112basic_stringIcSt11char_traitsIcESaIcEEEEEEEEEvT0_T1_)
        /*0038*/ 	.word	0x00000004


	//----- nvinfo : EIATTR_FRAME_SIZE
	.align		4
.L_53:
        /*003c*/ 	.byte	0x04, 0x11
        /*003e*/ 	.short	(.L_55 - .L_54)
	.align		4
.L_54:
        /*0040*/ 	.word	index@(_ZN3cub18CUB_300001_SM_10006detail8for_each13static_kernelINS2_12policy_hub_t12policy_500_tElNS2_12op_wrapper_tIlN6thrust24THRUST_300001_SM_1000_NS6detail23allocator_traits_detail5gozerENS8_10device_ptrINSt7__cxx1112basic_stringIcSt11char_traitsIcESaIcEEEEEEEEEvT0_T1_)
        /*0044*/ 	.word	0x00000000


	//----- nvinfo : EIATTR_MIN_STACK_SIZE
	.align		4
.L_55:
        /*0048*/ 	.byte	0x04, 0x12
        /*004a*/ 	.short	(.L_57 - .L_56)
	.align		4
.L_56:
        /*004c*/ 	.word	index@(_ZN3cub18CUB_300001_SM_10006detail8for_each13static_kernelINS2_12policy_hub_t12policy_500_tElNS2_12op_wrapper_tIlN6thrust24THRUST_300001_SM_1000_NS6detail23allocator_traits_detail5gozerENS8_10device_ptrINSt7__cxx1112basic_stringIcSt11char_traitsIcESaIcEEEEEEEEEvT0_T1_)
        /*0050*/ 	.word	0x00000000


	//----- nvinfo : EIATTR_MIN_STACK_SIZE
	.align		4
.L_57:
        /*0054*/ 	.byte	0x04, 0x12
        /*0056*/ 	.short	(.L_59 - .L_58)
	.align		4
.L_58:
        /*0058*/ 	.word	index@(_ZN3cub18CUB_300001_SM_10006detail11EmptyKernelIvEEvv)
        /*005c*/ 	.word	0x00000000


	//----- nvinfo : EIATTR_MIN_STACK_SIZE
	.align		4
.L_59:
        /*0060*/ 	.byte	0x04, 0x12
        /*0062*/ 	.short	(.L_61 - .L_60)
	.align		4
.L_60:
        /*0064*/ 	.word	index@(_Z6kerneliiPii)
        /*0068*/ 	.word	0x00000000
.L_61:


//--------------------- .nv.compat                --------------------------
	.section	.nv.compat,"",@"SHT_CUDA_COMPAT_INFO"
	.align	4
        /*0000*/ 	.byte	0x02, 0x09, 0x00, 0x00, 0x02, 0x02, 0x01, 0x00, 0x02, 0x05, 0x05, 0x00, 0x03, 0x07, 0x01, 0x01
        /*0010*/ 	.byte	0x02, 0x03, 0x00, 0x00, 0x02, 0x06, 0x01, 0x00, 0x04, 0x0b, 0x08, 0x00, 0x09, 0x00, 0x00, 0x00
        /*0020*/ 	.byte	0x00, 0x00, 0x00, 0x00


//--------------------- .nv.info._ZN3cub18CUB_300001_SM_10006detail8for_each13static_kernelINS2_12policy_hub_t12policy_500_tElNS2_12op_wrapper_tIlN6thrust24THRUST_300001_SM_1000_NS6detail23allocator_traits_detail5gozerENS8_10device_ptrINSt7__cxx1112basic_stringIcSt11char_traitsIcESaIcEEEEEEEEEvT0_T1_ --------------------------
	.section	.nv.info._ZN3cub18CUB_300001_SM_10006detail8for_each13static_kernelINS2_12policy_hub_t12policy_500_tElNS2_12op_wrapper_tIlN6thrust24THRUST_300001_SM_1000_NS6detail23allocator_traits_detail5gozerENS8_10device_ptrINSt7__cxx1112basic_stringIcSt11char_traitsIcESaIcEEEEEEEEEvT0_T1_,"",@"SHT_CUDA_INFO"
	.sectionflags	@""
	.align	4


	//----- nvinfo : EIATTR_CUDA_API_VERSION
	.align		4
        /*0000*/ 	.byte	0x04, 0x37
        /*0002*/ 	.short	(.L_63 - .L_62)
.L_62:
        /*0004*/ 	.word	0x00000082


	//----- nvinfo : EIATTR_KPARAM_INFO
	.align		4
.L_63:
        /*0008*/ 	.byte	0x04, 0x17
        /*000a*/ 	.short	(.L_65 - .L_64)
.L_64:
        /*000c*/ 	.word	0x00000000
        /*0010*/ 	.short	0x0001
        /*0012*/ 	.short	0x0008
        /*0014*/ 	.byte	0x00, 0xf0, 0x41, 0x00


	//----- nvinfo : EIATTR_KPARAM_INFO
	.align		4
.L_65:
        /*0018*/ 	.byte	0x04, 0x17
        /*001a*/ 	.short	(.L_67 - .L_66)
.L_66:
        /*001c*/ 	.word	0x00000000
        /*0020*/ 	.short	0x0000
        /*0022*/ 	.short	0x0000
        /*0024*/ 	.byte	0x00, 0xf0, 0x21, 0x00


	//----- nvinfo : EIATTR_SPARSE_MMA_MASK
	.align		4
.L_67:
        /*0028*/ 	.byte	0x03, 0x50
        /*002a*/ 	.short	0x0000


	//----- nvinfo : EIATTR_MAXREG_COUNT
	.align		4
        /*002c*/ 	.byte	0x03, 0x1b
        /*002e*/ 	.short	0x00ff


	//----- nvinfo : EIATTR_MERCURY_ISA_VERSION
	.align		4
        /*0030*/ 	.byte	0x03, 0x5f
        /*0032*/ 	.short	0x0101


	//----- nvinfo : EIATTR_VRC_CTA_INIT_COUNT
	.align		4
        /*0034*/ 	.byte	0x02, 0x4a
	.zero		1
	.zero		1


	//----- nvinfo : EIATTR_EXIT_INSTR_OFFSETS
	.align		4
        /*0038*/ 	.byte	0x04, 0x1c
        /*003a*/ 	.short	(.L_69 - .L_68)


	//   ....[0]....
.L_68:
        /*003c*/ 	.word	0x00000010


	//----- nvinfo : EIATTR_MAX_THREADS
	.align		4
.L_69:
        /*0040*/ 	.byte	0x04, 0x05
        /*0042*/ 	.short	(.L_71 - .L_70)
.L_70:
        /*0044*/ 	.word	0x00000100
        /*0048*/ 	.word	0x00000001
        /*004c*/ 	.word	0x00000001


	//----- nvinfo : EIATTR_CBANK_PARAM_SIZE
	.align		4
.L_71:
        /*0050*/ 	.byte	0x03, 0x19
        /*0052*/ 	.short	0x0018


	//----- nvinfo : EIATTR_PARAM_CBANK
	.align		4
        /*0054*/ 	.byte	0x04, 0x0a
        /*0056*/ 	.short	(.L_73 - .L_72)
	.align		4
.L_72:
        /*0058*/ 	.word	index@(.nv.constant0._ZN3cub18CUB_300001_SM_10006detail8for_each13static_kernelINS2_12policy_hub_t12policy_500_tElNS2_12op_wrapper_tIlN6thrust24THRUST_300001_SM_1000_NS6detail23allocator_traits_detail5gozerENS8_10device_ptrINSt7__cxx1112basic_stringIcSt11char_traitsIcESaIcEEEEEEEEEvT0_T1_)
        /*005c*/ 	.short	0x0380
        /*005e*/ 	.short	0x0018


	//----- nvinfo : EIATTR_SW_WAR
	.align		4
.L_73:
        /*0060*/ 	.byte	0x04, 0x36
        /*0062*/ 	.short	(.L_75 - .L_74)
.L_74:
        /*0064*/ 	.word	0x00000008
.L_75:


//--------------------- .nv.info._ZN3cub18CUB_300001_SM_10006detail11EmptyKernelIvEEvv --------------------------
	.section	.nv.info._ZN3cub18CUB_300001_SM_10006detail11EmptyKernelIvEEvv,"",@"SHT_CUDA_INFO"
	.sectionflags	@""
	.align	4


	//----- nvinfo : EIATTR_CUDA_API_VERSION
	.align		4
        /*0000*/ 	.byte	0x04, 0x37
        /*0002*/ 	.short	(.L_77 - .L_76)
.L_76:
        /*0004*/ 	.word	0x00000082


	//----- nvinfo : EIATTR_SPARSE_MMA_MASK
	.align		4
.L_77:
        /*0008*/ 	.byte	0x03, 0x50
        /*000a*/ 	.short	0x0000


	//----- nvinfo : EIATTR_MAXREG_COUNT
	.align		4
        /*000c*/ 	.byte	0x03, 0x1b
        /*000e*/ 	.short	0x00ff


	//----- nvinfo : EIATTR_MERCURY_ISA_VERSION
	.align		4
        /*0010*/ 	.byte	0x03, 0x5f
        /*0012*/ 	.short	0x0101


	//----- nvinfo : EIATTR_VRC_CTA_INIT_COUNT
	.align		4
        /*0014*/ 	.byte	0x02, 0x4a
	.zero		1
	.zero		1


	//----- nvinfo : EIATTR_EXIT_INSTR_OFFSETS
	.align		4
        /*0018*/ 	.byte	0x04, 0x1c
        /*001a*/ 	.short	(.L_79 - .L_78)


	//   ....[0]....
.L_78:
        /*001c*/ 	.word	0x00000010


	//----- nvinfo : EIATTR_SW_WAR
	.align		4
.L_79:
        /*0020*/ 	.byte	0x04, 0x36
        /*0022*/ 	.short	(.L_81 - .L_80)
.L_80:
        /*0024*/ 	.word	0x00000008
.L_81:


//--------------------- .nv.info._Z6kerneliiPii   --------------------------
	.section	.nv.info._Z6kerneliiPii,"",@"SHT_CUDA_INFO"
	.sectionflags	@""
	.align	4


	//----- nvinfo : EIATTR_CUDA_API_VERSION
	.align		4
        /*0000*/ 	.byte	0x04, 0x37
        /*0002*/ 	.short	(.L_83 - .L_82)
.L_82:
        /*0004*/ 	.word	0x00000082


	//----- nvinfo : EIATTR_KPARAM_INFO
	.align		4
.L_83:
        /*0008*/ 	.byte	0x04, 0x17
        /*000a*/ 	.short	(.L_85 - .L_84)
.L_84:
        /*000c*/ 	.word	0x00000000
        /*0010*/ 	.short	0x0003
        /*0012*/ 	.short	0x0010
        /*0014*/ 	.byte	0x00, 0xf0, 0x11, 0x00


	//----- nvinfo : EIATTR_KPARAM_INFO
	.align		4
.L_85:
        /*0018*/ 	.byte	0x04, 0x17
        /*001a*/ 	.short	(.L_87 - .L_86)
.L_86:
        /*001c*/ 	.word	0x00000000
        /*0020*/ 	.short	0x0002
        /*0022*/ 	.short	0x0008
        /*0024*/ 	.byte	0x00, 0xf5, 0x21, 0x00


	//----- nvinfo : EIATTR_KPARAM_INFO
	.align		4
.L_87:
        /*0028*/ 	.byte	0x04, 0x17
        /*002a*/ 	.short	(.L_89 - .L_88)
.L_88:
        /*002c*/ 	.word	0x00000000
        /*0030*/ 	.short	0x0001
        /*0032*/ 	.short	0x0004
        /*0034*/ 	.byte	0x00, 0xf0, 0x11, 0x00


	//----- nvinfo : EIATTR_KPARAM_INFO
	.align		4
.L_89:
        /*0038*/ 	.byte	0x04, 0x17
        /*003a*/ 	.short	(.L_91 - .L_90)
.L_90:
        /*003c*/ 	.word	0x00000000
        /*0040*/ 	.short	0x0000
        /*0042*/ 	.short	0x0000
        /*0044*/ 	.byte	0x00, 0xf0, 0x11, 0x00


	//----- nvinfo : EIATTR_SPARSE_MMA_MASK
	.align		4
.L_91:
        /*0048*/ 	.byte	0x03, 0x50
        /*004a*/ 	.short	0x0000


	//----- nvinfo : EIATTR_MAXREG_COUNT
	.align		4
        /*004c*/ 	.byte	0x03, 0x1b
        /*004e*/ 	.short	0x00ff


	//----- nvinfo : EIATTR_MERCURY_ISA_VERSION
	.align		4
        /*0050*/ 	.byte	0x03, 0x5f
        /*0052*/ 	.short	0x0101


	//----- nvinfo : EIATTR_INT_WARP_WIDE_INSTR_OFFSETS
	.align		4
        /*0054*/ 	.byte	0x04, 0x31
        /*0056*/ 	.short	(.L_93 - .L_92)


	//   ....[0]....
.L_92:
        /*0058*/ 	.word	0x00000510


	//----- nvinfo : EIATTR_VRC_CTA_INIT_COUNT
	.align		4
.L_93:
        /*005c*/ 	.byte	0x02, 0x4a
	.zero		1
	.zero		1


	//----- nvinfo : EIATTR_EXIT_INSTR_OFFSETS
	.align		4
        /*0060*/ 	.byte	0x04, 0x1c
        /*0062*/ 	.short	(.L_95 - .L_94)


	//   ....[0]....
.L_94:
        /*0064*/ 	.word	0x00000110


	//   ....[1]....
        /*0068*/ 	.word	0x000004a0


	//   ....[2]....
        /*006c*/ 	.word	0x00000560


	//----- nvinfo : EIATTR_CRS_STACK_SIZE
	.align		4
.L_95:
        /*0070*/ 	.byte	0x04, 0x1e
        /*0072*/ 	.short	(.L_97 - .L_96)
.L_96:
        /*0074*/ 	.word	0x00000000


	//----- nvinfo : EIATTR_CBANK_PARAM_SIZE
	.align		4
.L_97:
        /*0078*/ 	.byte	0x03, 0x19
        /*007a*/ 	.short	0x0014


	//----- nvinfo : EIATTR_PARAM_CBANK
	.align		4
        /*007c*/ 	.byte	0x04, 0x0a
        /*007e*/ 	.short	(.L_99 - .L_98)
	.align		4
.L_98:
        /*0080*/ 	.word	index@(.nv.constant0._Z6kerneliiPii)
        /*0084*/ 	.short	0x0380
        /*0086*/ 	.short	0x0014


	//----- nvinfo : EIATTR_SW_WAR
	.align		4
.L_99:
        /*0088*/ 	.byte	0x04, 0x36
        /*008a*/ 	.short	(.L_101 - .L_100)
.L_100:
        /*008c*/ 	.word	0x00000008
.L_101:


//--------------------- .nv.callgraph             --------------------------
	.section	.nv.callgraph,"",@"SHT_CUDA_CALLGRAPH"
	.align	4
	.sectionentsize	8
	.align		4
        /*0000*/ 	.word	0x00000000
	.align		4
        /*0004*/ 	.word	0xffffffff
	.align		4
        /*0008*/ 	.word	0x00000000
	.align		4
        /*000c*/ 	.word	0xfffffffe
	.align		4
        /*0010*/ 	.word	0x00000000
	.align		4
        /*0014*/ 	.word	0xfffffffd
	.align		4
        /*0018*/ 	.word	0x00000000
	.align		4
        /*001c*/ 	.word	0xfffffffc


//--------------------- .nv.constant4             --------------------------
	.section	.nv.constant4,"a",@progbits
	.align	8
	.align		8
.nv.constant4:
        /*0000*/ 	.dword	debug
	.align		8
        /*0008*/ 	.dword	_ZN34_INTERNAL_aab209b9_4_k_cu_d5762d0e4cuda3std3__45__cpo5beginE
	.align		8
        /*0010*/ 	.dword	_ZN34_INTERNAL_aab209b9_4_k_cu_d5762d0e4cuda3std3__45__cpo3endE
	.align		8
        /*0018*/ 	.dword	_ZN34_INTERNAL_aab209b9_4_k_cu_d5762d0e4cuda3std3__45__cpo6cbeginE
	.align		8
        /*0020*/ 	.dword	_ZN34_INTERNAL_aab209b9_4_k_cu_d5762d0e4cuda3std3__45__cpo4cendE
	.align		8
        /*0028*/ 	.dword	_ZN34_INTERNAL_aab209b9_4_k_cu_d5762d0e4cuda3std3__45__cpo6rbeginE
	.align		8
        /*0030*/ 	.dword	_ZN34_INTERNAL_aab209b9_4_k_cu_d5762d0e4cuda3std3__45__cpo4rendE
	.align		8
        /*0038*/ 	.dword	_ZN34_INTERNAL_aab209b9_4_k_cu_d5762d0e4cuda3std3__45__cpo7crbeginE
	.align		8
        /*0040*/ 	.dword	_ZN34_INTERNAL_aab209b9_4_k_cu_d5762d0e4cuda3std3__45__cpo5crendE
	.align		8
        /*0048*/ 	.dword	_ZN34_INTERNAL_aab209b9_4_k_cu_d5762d0e4cuda3std3__436_GLOBAL__N__aab209b9_4_k_cu_d5762d0e6ignoreE
	.align		8
        /*0050*/ 	.dword	_ZN34_INTERNAL_aab209b9_4_k_cu_d5762d0e4cuda3std3__419piecewise_constructE
	.align		8
        /*0058*/ 	.dword	_ZN34_INTERNAL_aab209b9_4_k_cu_d5762d0e4cuda3std3__48in_placeE
	.align		8
        /*0060*/ 	.dword	_ZN34_INTERNAL_aab209b9_4_k_cu_d5762d0e4cuda3std3__420unreachable_sentinelE
	.align		8
        /*0068*/ 	.dword	_ZN34_INTERNAL_aab209b9_4_k_cu_d5762d0e4cuda3std3__47nulloptE
	.align		8
        /*0070*/ 	.dword	_ZN34_INTERNAL_aab209b9_4_k_cu_d5762d0e4cuda3std3__48unexpectE
	.align		8
        /*0078*/ 	.dword	_ZN34_INTERNAL_aab209b9_4_k_cu_d5762d0e4cuda3std6ranges3__45__cpo4swapE
	.align		8
        /*0080*/ 	.dword	_ZN34_INTERNAL_aab209b9_4_k_cu_d5762d0e4cuda3std6ranges3__45__cpo9iter_moveE
	.align		8
        /*0088*/ 	.dword	_ZN34_INTERNAL_aab209b9_4_k_cu_d5762d0e4cuda3std6ranges3__45__cpo5beginE
	.align		8
        /*0090*/ 	.dword	_ZN34_INTERNAL_aab209b9_4_k_cu_d5762d0e4cuda3std6ranges3__45__cpo3endE
	.align		8
        /*0098*/ 	.dword	_ZN34_INTERNAL_aab209b9_4_k_cu_d5762d0e4cuda3std6ranges3__45__cpo6cbeginE
	.align		8
        /*00a0*/ 	.dword	_ZN34_INTERNAL_aab209b9_4_k_cu_d5762d0e4cuda3std6ranges3__45__cpo4cendE
	.align		8
        /*00a8*/ 	.dword	_ZN34_INTERNAL_aab209b9_4_k_cu_d5762d0e4cuda3std6ranges3__45__cpo7advanceE
	.align		8
        /*00b0*/ 	.dword	_ZN34_INTERNAL_aab209b9_4_k_cu_d5762d0e4cuda3std6ranges3__45__cpo9iter_swapE
	.align		8
        /*00b8*/ 	.dword	_ZN34_INTERNAL_aab209b9_4_k_cu_d5762d0e4cuda3std6ranges3__45__cpo4nextE
	.align		8
        /*00c0*/ 	.dword	_ZN34_INTERNAL_aab209b9_4_k_cu_d5762d0e4cuda3std6ranges3__45__cpo4prevE
	.align		8
        /*00c8*/ 	.dword	_ZN34_INTERNAL_aab209b9_4_k_cu_d5762d0e4cuda3std6ranges3__45__cpo4dataE
	.align		8
        /*00d0*/ 	.dword	_ZN34_INTERNAL_aab209b9_4_k_cu_d5762d0e4cuda3std6ranges3__45__cpo5cdataE
	.align		8
        /*00d8*/ 	.dword	_ZN34_INTERNAL_aab209b9_4_k_cu_d5762d0e4cuda3std6ranges3__45__cpo4sizeE
	.align		8
        /*00e0*/ 	.dword	_ZN34_INTERNAL_aab209b9_4_k_cu_d5762d0e4cuda3std6ranges3__45__cpo5ssizeE
	.align		8
        /*00e8*/ 	.dword	_ZN34_INTERNAL_aab209b9_4_k_cu_d5762d0e4cuda3std6ranges3__45__cpo8distanceE
	.align		8
        /*00f0*/ 	.dword	_ZN34_INTERNAL_aab209b9_4_k_cu_d5762d0e6thrust24THRUST_300001_SM_1000_NS8cuda_cub3parE
	.align		8
        /*00f8*/ 	.dword	_ZN34_INTERNAL_aab209b9_4_k_cu_d5762d0e6thrust24THRUST_300001_SM_1000_NS8cuda_cub10par_nosyncE
	.align		8
        /*0100*/ 	.dword	_ZN34_INTERNAL_aab209b9_4_k_cu_d5762d0e6thrust24THRUST_300001_SM_1000_NS6system6detail10sequential3seqE
	.align		8
        /*0108*/ 	.dword	_ZN34_INTERNAL_aab209b9_4_k_cu_d5762d0e6thrust24THRUST_300001_SM_1000_NS12placeholders2_1E
	.align		8
        /*0110*/ 	.dword	_ZN34_INTERNAL_aab209b9_4_k_cu_d5762d0e6thrust24THRUST_300001_SM_1000_NS12placeholders2_2E
	.align		8
        /*0118*/ 	.dword	_ZN34_INTERNAL_aab209b9_4_k_cu_d5762d0e6thrust24THRUST_300001_SM_1000_NS12placeholders2_3E
	.align		8
        /*0120*/ 	.dword	_ZN34_INTERNAL_aab209b9_4_k_cu_d5762d0e6thrust24THRUST_300001_SM_1000_NS12placeholders2_4E
	.align		8
        /*0128*/ 	.dword	_ZN34_INTERNAL_aab209b9_4_k_cu_d5762d0e6thrust24THRUST_300001_SM_1000_NS12placeholders2_5E
	.align		8
        /*0130*/ 	.dword	_ZN34_INTERNAL_aab209b9_4_k_cu_d5762d0e6thrust24THRUST_300001_SM_1000_NS12placeholders2_6E
	.align		8
        /*0138*/ 	.dword	_ZN34_INTERNAL_aab209b9_4_k_cu_d5762d0e6thrust24THRUST_300001_SM_1000_NS12placeholders2_7E
	.align		8
        /*0140*/ 	.dword	_ZN34_INTERNAL_aab209b9_4_k_cu_d5762d0e6thrust24THRUST_300001_SM_1000_NS12placeholders2_8E
	.align		8
        /*0148*/ 	.dword	_ZN34_INTERNAL_aab209b9_4_k_cu_d5762d0e6thrust24THRUST_300001_SM_1000_NS12placeholders2_9E
	.align		8
        /*0150*/ 	.dword	_ZN34_INTERNAL_aab209b9_4_k_cu_d5762d0e6thrust24THRUST_300001_SM_1000_NS12placeholders3_10E
	.align		8
        /*0158*/ 	.dword	_ZN34_INTERNAL_aab209b9_4_k_cu_d5762d0e6thrust24THRUST_300001_SM_1000_NS3seqE


//--------------------- .text._ZN3cub18CUB_300001_SM_10006detail8for_each13static_kernelINS2_12policy_hub_t12policy_500_tElNS2_12op_wrapper_tIlN6thrust24THRUST_300001_SM_1000_NS6detail23allocator_traits_detail5gozerENS8_10device_ptrINSt7__cxx1112basic_stringIcSt11char_traitsIcESaIcEEEEEEEEEvT0_T1_ --------------------------
	.section	.text._ZN3cub18CUB_300001_SM_10006detail8for_each13static_kernelINS2_12policy_hub_t12policy_500_tElNS2_12op_wrapper_tIlN6thrust24THRUST_300001_SM_1000_NS6detail23allocator_traits_detail5gozerENS8_10device_ptrINSt7__cxx1112basic_stringIcSt11char_traitsIcESaIcEEEEEEEEEvT0_T1_,"ax",@progbits
	.align	128
        .global         _ZN3cub18CUB_300001_SM_10006detail8for_each13static_kernelINS2_12policy_hub_t12policy_500_tElNS2_12op_wrapper_tIlN6thrust24THRUST_300001_SM_1000_NS6detail23allocator_traits_detail5gozerENS8_10device_ptrINSt7__cxx1112basic_stringIcSt11char_traitsIcESaIcEEEEEEEEEvT0_T1_
        .type           _ZN3cub18CUB_300001_SM_10006detail8for_each13static_kernelINS2_12policy_hub_t12policy_500_tElNS2_12op_wrapper_tIlN6thrust24THRUST_300001_SM_1000_NS6detail23allocator_traits_detail5gozerENS8_10device_ptrINSt7__cxx1112basic_stringIcSt11char_traitsIcESaIcEEEEEEEEEvT0_T1_,@function
        .size           _ZN3cub18CUB_300001_SM_10006detail8for_each13static_kernelINS2_12policy_hub_t12policy_500_tElNS2_12op_wrapper_tIlN6thrust24THRUST_300001_SM_1000_NS6detail23allocator_traits_detail5gozerENS8_10device_ptrINSt7__cxx1112basic_stringIcSt11char_traitsIcESaIcEEEEEEEEEvT0_T1_,(.L_x_9 - _ZN3cub18CUB_300001_SM_10006detail8for_each13static_kernelINS2_12policy_hub_t12policy_500_tElNS2_12op_wrapper_tIlN6thrust24THRUST_300001_SM_1000_NS6detail23allocator_traits_detail5gozerENS8_10device_ptrINSt7__cxx1112basic_stringIcSt11char_traitsIcESaIcEEEEEEEEEvT0_T1_)
        .other          _ZN3cub18CUB_300001_SM_10006detail8for_each13static_kernelINS2_12policy_hub_t12policy_500_tElNS2_12op_wrapper_tIlN6thrust24THRUST_300001_SM_1000_NS6detail23allocator_traits_detail5gozerENS8_10device_ptrINSt7__cxx1112basic_stringIcSt11char_traitsIcESaIcEEEEEEEEEvT0_T1_,@"STO_CUDA_ENTRY STV_DEFAULT"
_ZN3cub18CUB_300001_SM_10006detail8for_each13static_kernelINS2_12policy_hub_t12policy_500_tElNS2_12op_wrapper_tIlN6thrust24THRUST_300001_SM_1000_NS6detail23allocator_traits_detail5gozerENS8_10device_ptrINSt7__cxx1112basic_stringIcSt11char_traitsIcESaIcEEEEEEEEEvT0_T1_:
.text._ZN3cub18CUB_300001_SM_10006detail8for_each13static_kernelINS2_12policy_hub_t12policy_500_tElNS2_12op_wrapper_tIlN6thrust24THRUST_300001_SM_1000_NS6detail23allocator_traits_detail5gozerENS8_10device_ptrINSt7__cxx1112basic_stringIcSt11char_traitsIcESaIcEEEEEEEEEvT0_T1_:
[----:B------:R-:W-:Y:S01]  /*0000*/  LDC R1, c[0x0][0x37c] ;  /* 0x0000df00ff017b82 */ /* 0x000fe20000000800 */
[----:B------:R-:W-:Y:S05]  /*0010*/  EXIT ;  /* 0x000000000000794d */ /* 0x000fea0003800000 */
.L_x_0:
[----:B------:R-:W-:-:S00]  /*0020*/  BRA `(.L_x_0) ;  /* 0xfffffffc00fc7947 */ /* 0x000fc0000383ffff */
[----:B------:R-:W-:-:S00]  /*0030*/  NOP ;  /* 0x0000000000007918 */ /* 0x000fc00000000000 */
        /* <DEDUP_REMOVED lines=12> */
.L_x_9:


//--------------------- .text._ZN3cub18CUB_300001_SM_10006detail11EmptyKernelIvEEvv --------------------------
	.section	.text._ZN3cub18CUB_300001_SM_10006detail11EmptyKernelIvEEvv,"ax",@progbits
	.align	128
        .global         _ZN3cub18CUB_300001_SM_10006detail11EmptyKernelIvEEvv
        .type           _ZN3cub18CUB_300001_SM_10006detail11EmptyKernelIvEEvv,@function
        .size           _ZN3cub18CUB_300001_SM_10006detail11EmptyKernelIvEEvv,(.L_x_10 - _ZN3cub18CUB_300001_SM_10006detail11EmptyKernelIvEEvv)
        .other          _ZN3cub18CUB_300001_SM_10006detail11EmptyKernelIvEEvv,@"STO_CUDA_ENTRY STV_DEFAULT"
_ZN3cub18CUB_300001_SM_10006detail11EmptyKernelIvEEvv:
.text._ZN3cub18CUB_300001_SM_10006detail11EmptyKernelIvEEvv:
[----:B------:R-:W-:Y:S01]  /*0000*/  LDC R1, c[0x0][0x37c] ;  /* 0x0000df00ff017b82 */ /* 0x000fe20000000800 */
[----:B------:R-:W-:Y:S05]  /*0010*/  EXIT ;  /* 0x000000000000794d */ /* 0x000fea0003800000 */
.L_x_1:
        /* <DEDUP_REMOVED lines=14> */
.L_x_10:


//--------------------- .text._Z6kerneliiPii      --------------------------
	.section	.text._Z6kerneliiPii,"ax",@progbits
	.align	128
        .global         _Z6kerneliiPii
        .type           _Z6kerneliiPii,@function
        .size           _Z6kerneliiPii,(.L_x_11 - _Z6kerneliiPii)
        .other          _Z6kerneliiPii,@"STO_CUDA_ENTRY STV_DEFAULT"
_Z6kerneliiPii:
.text._Z6kerneliiPii:
[----:B------:R-:W-:Y:S01]  /*0000*/  LDC R1, c[0x0][0x37c] ;  /* 0x0000df00ff017b82 */ /* 0x000fe20000000800 */
[----:B------:R-:W0:Y:S07]  /*0010*/  S2R R0, SR_TID.X ;  /* 0x0000000000007919 */ /* 0x000e2e0000002100 */
[----:B------:R-:W0:Y:S01]  /*0020*/  S2UR UR4, SR_CTAID.X ;  /* 0x00000000000479c3 */ /* 0x000e220000002500 */
[----:B------:R-:W1:Y:S01]  /*0030*/  LDCU UR7, c[0x0][0x390] ;  /* 0x00007200ff0777ac */ /* 0x000e620008000800 */
[----:B------:R-:W2:Y:S01]  /*0040*/  S2R R2, SR_TID.Y ;  /* 0x0000000000027919 */ /* 0x000ea20000002200 */
[----:B------:R-:W3:Y:S05]  /*0050*/  S2R R4, SR_TID.Z ;  /* 0x0000000000047919 */ /* 0x000eea0000002300 */
[----:B------:R-:W0:Y:S08]  /*0060*/  LDC R3, c[0x0][0x360] ;  /* 0x0000d800ff037b82 */ /* 0x000e300000000800 */
[----:B------:R-:W2:Y:S08]  /*0070*/  S2UR UR5, SR_CTAID.Y ;  /* 0x00000000000579c3 */ /* 0x000eb00000002600 */
[----:B------:R-:W2:Y:S08]  /*0080*/  LDC R5, c[0x0][0x364] ;  /* 0x0000d900ff057b82 */ /* 0x000eb00000000800 */
[----:B------:R-:W3:Y:S01]  /*0090*/  S2UR UR6, SR_CTAID.Z ;  /* 0x00000000000679c3 */ /* 0x000ee20000002700 */
[----:B0-----:R-:W-:-:S07]  /*00a0*/  IMAD R0, R3, UR4, R0 ;  /* 0x0000000403007c24 */ /* 0x001fce000f8e0200 */
[----:B------:R-:W3:Y:S01]  /*00b0*/  LDC R7, c[0x0][0x368] ;  /* 0x0000da00ff077b82 */ /* 0x000ee20000000800 */
[----:B--2---:R-:W-:-:S04]  /*00c0*/  IMAD R3, R5, UR5, R2 ;  /* 0x0000000505037c24 */ /* 0x004fc8000f8e0202 */
[----:B------:R-:W-:Y:S02]  /*00d0*/  IMAD R3, R3, R5, R0 ;  /* 0x0000000503037224 */ /* 0x000fe400078e0200 */
[----:B---3--:R-:W-:-:S04]  /*00e0*/  IMAD R0, R7, UR6, R4 ;  /* 0x0000000607007c24 */ /* 0x008fc8000f8e0204 */
[----:B------:R-:W-:-:S05]  /*00f0*/  IMAD R0, R0, R7, R3 ;  /* 0x0000000700007224 */ /* 0x000fca00078e0203 */
[----:B-1----:R-:W-:-:S13]  /*0100*/  ISETP.GT.AND P0, PT, R0, UR7, PT ;  /* 0x0000000700007c0c */ /* 0x002fda000bf04270 */
[----:B------:R-:W-:Y:S05]  /*0110*/  @P0 EXIT ;  /* 0x000000000000094d */ /* 0x000fea0003800000 */
[----:B------:R-:W-:Y:S01]  /*0120*/  ISETP.NE.AND P0, PT, R0, RZ, PT ;  /* 0x000000ff0000720c */ /* 0x000fe20003f05270 */
[----:B------:R-:W0:Y:S01]  /*0130*/  LDCU.64 UR4, c[0x0][0x358] ;  /* 0x00006b00ff0477ac */ /* 0x000e220008000a00 */
[----:B------:R-:W-:Y:S01]  /*0140*/  BSSY.RECONVERGENT B0, `(.L_x_2) ;  /* 0x0000028000007945 */ /* 0x000fe20003800200 */
[----:B------:R-:W-:-:S10]  /*0150*/  IMAD.MOV.U32 R2, RZ, RZ, RZ ;  /* 0x000000ffff027224 */ /* 0x000fd400078e00ff */
[----:B------:R-:W-:Y:S05]  /*0160*/  @!P0 BRA `(.L_x_3) ;  /* 0x0000000000948947 */ /* 0x000fea0003800000 */
[----:B------:R-:W1:Y:S02]  /*0170*/  LDC.64 R2, c[0x0][0x380] ;  /* 0x0000e000ff027b82 */ /* 0x000e640000000a00 */
[----:B-1----:R-:W-:-:S04]  /*0180*/  IADD3 R3, PT, PT, R2, 0x1, -R3 ;  /* 0x0000000102037810 */ /* 0x002fc80007ffe803 */
[-C--:B------:R-:W-:Y:S02]  /*0190*/  IABS R11, R3.reuse ;  /* 0x00000003000b7213 */ /* 0x080fe40000000000 */
[-C--:B------:R-:W-:Y:S02]  /*01a0*/  IABS R8, R3.reuse ;  /* 0x0000000300087213 */ /* 0x080fe40000000000 */
[----:B------:R-:W1:Y:S01]  /*01b0*/  I2F.RP R6, R11 ;  /* 0x0000000b00067306 */ /* 0x000e620000209400 */
[----:B------:R-:W-:Y:S02]  /*01c0*/  ISETP.NE.AND P0, PT, R3, RZ, PT ;  /* 0x000000ff0300720c */ /* 0x000fe40003f05270 */
[-C--:B------:R-:W-:Y:S02]  /*01d0*/  IABS R15, R3.reuse ;  /* 0x00000003000f7213 */ /* 0x080fe40000000000 */
[----:B------:R-:W-:Y:S02]  /*01e0*/  IADD3 R13, PT, PT, RZ, -R8, RZ ;  /* 0x80000008ff0d7210 */ /* 0x000fe40007ffe0ff */
[----:B------:R-:W-:Y:S01]  /*01f0*/  LOP3.LUT R9, RZ, R3, RZ, 0x33, !PT ;  /* 0x00000003ff097212 */ /* 0x000fe200078e33ff */
[----:B-1----:R-:W1:Y:S02]  /*0200*/  MUFU.RCP R6, R6 ;  /* 0x0000000600067308 */ /* 0x002e640000001000 */
[----:B-1----:R-:W-:-:S06]  /*0210*/  VIADD R4, R6, 0xffffffe ;  /* 0x0ffffffe06047836 */ /* 0x002fcc0000000000 */
[----:B------:R1:W2:Y:S02]  /*0220*/  F2I.FTZ.U32.TRUNC.NTZ R5, R4 ;  /* 0x0000000400057305 */ /* 0x0002a4000021f000 */
[----:B-1----:R-:W-:Y:S01]  /*0230*/  IMAD.MOV.U32 R4, RZ, RZ, RZ ;  /* 0x000000ffff047224 */ /* 0x002fe200078e00ff */
[----:B--2---:R-:W-:-:S05]  /*0240*/  IADD3 R2, PT, PT, RZ, -R5, RZ ;  /* 0x80000005ff027210 */ /* 0x004fca0007ffe0ff */
[----:B------:R-:W-:Y:S02]  /*0250*/  IMAD R7, R2, R11, RZ ;  /* 0x0000000b02077224 */ /* 0x000fe400078e02ff */
[----:B------:R-:W-:Y:S02]  /*0260*/  IMAD.MOV.U32 R2, RZ, RZ, RZ ;  /* 0x000000ffff027224 */ /* 0x000fe400078e00ff */
[----:B------:R-:W-:-:S04]  /*0270*/  IMAD.HI.U32 R7, R5, R7, R4 ;  /* 0x0000000705077227 */ /* 0x000fc800078e0004 */
[----:B------:R-:W-:-:S07]  /*0280*/  IMAD.MOV.U32 R5, RZ, RZ, 0x1 ;  /* 0x00000001ff057424 */ /* 0x000fce00078e00ff */
.L_x_4:
[----:B------:R-:W-:-:S05]  /*0290*/  IABS R6, R0 ;  /* 0x0000000000067213 */ /* 0x000fca0000000000 */
[----:B------:R-:W-:-:S04]  /*02a0*/  IMAD.HI.U32 R4, R7, R6, RZ ;  /* 0x0000000607047227 */ /* 0x000fc800078e00ff */
[----:B------:R-:W-:-:S05]  /*02b0*/  IMAD R6, R4, R13, R6 ;  /* 0x0000000d04067224 */ /* 0x000fca00078e0206 */
[----:B------:R-:W-:-:S13]  /*02c0*/  ISETP.GT.U32.AND P2, PT, R11, R6, PT ;  /* 0x000000060b00720c */ /* 0x000fda0003f44070 */
[----:B------:R-:W-:Y:S01]  /*02d0*/  @!P2 IADD3 R6, PT, PT, R6, -R15, RZ ;  /* 0x8000000f0606a210 */ /* 0x000fe20007ffe0ff */
[----:B------:R-:W-:-:S03]  /*02e0*/  @!P2 VIADD R4, R4, 0x1 ;  /* 0x000000010404a836 */ /* 0x000fc60000000000 */
[----:B------:R-:W-:Y:S02]  /*02f0*/  ISETP.GE.U32.AND P1, PT, R6, R11, PT ;  /* 0x0000000b0600720c */ /* 0x000fe40003f26070 */
[----:B------:R-:W-:-:S04]  /*0300*/  LOP3.LUT R6, R0, R3, RZ, 0x3c, !PT ;  /* 0x0000000300067212 */ /* 0x000fc800078e3cff */
[----:B------:R-:W-:-:S07]  /*0310*/  ISETP.GE.AND P3, PT, R6, RZ, PT ;  /* 0x000000ff0600720c */ /* 0x000fce0003f66270 */
[----:B------:R-:W-:-:S06]  /*0320*/  @P1 IADD3 R4, PT, PT, R4, 0x1, RZ ;  /* 0x0000000104041810 */ /* 0x000fcc0007ffe0ff */
[----:B------:R-:W-:-:S05]  /*0330*/  @!P3 IMAD.MOV R4, RZ, RZ, -R4 ;  /* 0x000000ffff04b224 */ /* 0x000fca00078e0a04 */
[----:B------:R-:W-:-:S04]  /*0340*/  SEL R4, R9, R4, !P0 ;  /* 0x0000000409047207 */ /* 0x000fc80004000000 */
[C---:B------:R-:W-:Y:S02]  /*0350*/  ISETP.NE.AND P1, PT, R4.reuse, RZ, PT ;  /* 0x000000ff0400720c */ /* 0x040fe40003f25270 */
[----:B------:R-:W-:-:S05]  /*0360*/  IADD3 R6, PT, PT, -R4, RZ, RZ ;  /* 0x000000ff04067210 */ /* 0x000fca0007ffe1ff */
[----:B------:R-:W-:-:S04]  /*0370*/  IMAD R0, R3, R6, R0 ;  /* 0x0000000603007224 */ /* 0x000fc800078e0200 */
[----:B------:R-:W-:Y:S02]  /*0380*/  IMAD R2, R0, R5, R2 ;  /* 0x0000000500027224 */ /* 0x000fe400078e0202 */
[----:B------:R-:W-:Y:S02]  /*0390*/  IMAD.MOV.U32 R0, RZ, RZ, R4 ;  /* 0x000000ffff007224 */ /* 0x000fe400078e0004 */
[----:B------:R-:W-:Y:S01]  /*03a0*/  IMAD R5, R5, 0xa, RZ ;  /* 0x0000000a05057824 */ /* 0x000fe200078e02ff */
[----:B------:R-:W-:Y:S06]  /*03b0*/  @P1 BRA `(.L_x_4) ;  /* 0xfffffffc00b41947 */ /* 0x000fec000383ffff */
.L_x_3:
[----:B0-----:R-:W-:Y:S05]  /*03c0*/  BSYNC.RECONVERGENT B0 ;  /* 0x0000000000007941 */ /* 0x001fea0003800200 */
.L_x_2:
[----:B------:R-:W-:Y:S01]  /*03d0*/  ISETP.GE.AND P0, PT, R2, 0xa, PT ;  /* 0x0000000a0200780c */ /* 0x000fe20003f06270 */
[----:B------:R-:W-:-:S12]  /*03e0*/  BSSY.RECONVERGENT B0, `(.L_x_5) ;  /* 0x0000010000007945 */ /* 0x000fd80003800200 */
[----:B------:R-:W-:Y:S05]  /*03f0*/  @!P0 BRA `(.L_x_6) ;  /* 0x0000000000388947 */ /* 0x000fea0003800000 */
[----:B------:R-:W-:-:S13]  /*0400*/  ISETP.GE.U32.AND P0, PT, R2, 0xa, PT ;  /* 0x0000000a0200780c */ /* 0x000fda0003f06070 */
[----:B------:R-:W-:Y:S05]  /*0410*/  @!P0 BRA `(.L_x_6) ;  /* 0x0000000000308947 */ /* 0x000fea0003800000 */
[----:B------:R-:W-:-:S05]  /*0420*/  IMAD.HI.U32 R0, R2, -0x33333333, RZ ;  /* 0xcccccccd02007827 */ /* 0x000fca00078e00ff */
[----:B------:R-:W-:-:S05]  /*0430*/  SHF.R.U32.HI R3, RZ, 0x3, R0 ;  /* 0x00000003ff037819 */ /* 0x000fca0000011600 */
[----:B------:R-:W-:-:S07]  /*0440*/  IMAD R3, R3, -0xa, R2 ;  /* 0xfffffff603037824 */ /* 0x000fce00078e0202 */
.L_x_7:
[----:B------:R-:W-:-:S05]  /*0450*/  IMAD.HI.U32 R2, R2, -0x33333333, RZ ;  /* 0xcccccccd02027827 */ /* 0x000fca00078e00ff */
[----:B------:R-:W-:-:S05]  /*0460*/  SHF.R.U32.HI R2, RZ, 0x3, R2 ;  /* 0x00000003ff027819 */ /* 0x000fca0000011602 */
[----:B------:R-:W-:-:S04]  /*0470*/  IMAD.HI.U32 R5, R2, 0x1999999a, RZ ;  /* 0x1999999a02057827 */ /* 0x000fc800078e00ff */
[----:B------:R-:W-:-:S05]  /*0480*/  IMAD R0, R5, -0xa, R2 ;  /* 0xfffffff605007824 */ /* 0x000fca00078e0202 */
[----:B------:R-:W-:-:S13]  /*0490*/  ISETP.GT.U32.AND P0, PT, R0, R3, PT ;  /* 0x000000030000720c */ /* 0x000fda0003f04070 */
[----:B------:R-:W-:Y:S05]  /*04a0*/  @P0 EXIT ;  /* 0x000000000000094d */ /* 0x000fea0003800000 */
[----:B------:R-:W-:Y:S02]  /*04b0*/  ISETP.GE.U32.AND P0, PT, R2, 0xa, PT ;  /* 0x0000000a0200780c */ /* 0x000fe40003f06070 */
[----:B------:R-:W-:-:S11]  /*04c0*/  MOV R3, R0 ;  /* 0x0000000000037202 */ /* 0x000fd60000000f00 */
[----:B------:R-:W-:Y:S05]  /*04d0*/  @P0 BRA `(.L_x_7) ;  /* 0xfffffffc00dc0947 */ /* 0x000fea000383ffff */
.L_x_6:
[----:B------:R-:W-:Y:S05]  /*04e0*/  BSYNC.RECONVERGENT B0 ;  /* 0x0000000000007941 */ /* 0x000fea0003800200 */
.L_x_5:
[----:B------:R-:W0:Y:S01]  /*04f0*/  S2R R0, SR_LANEID ;  /* 0x0000000000007919 */ /* 0x000e220000000000 */
[----:B------:R-:W1:Y:S01]  /*0500*/  LDC.64 R2, c[0x0][0x388] ;  /* 0x0000e200ff027b82 */ /* 0x000e620000000a00 */
[----:B------:R-:W-:Y:S02]  /*0510*/  VOTEU.ANY UR6, UPT, PT ;  /* 0x0000000000067886 */ /* 0x000fe400038e0100 */
[----:B------:R-:W-:Y:S02]  /*0520*/  UFLO.U32 UR7, UR6 ;  /* 0x00000006000772bd */ /* 0x000fe400080e0000 */
[----:B------:R-:W1:Y:S04]  /*0530*/  POPC R5, UR6 ;  /* 0x0000000600057d09 */ /* 0x000e680008000000 */
[----:B0-----:R-:W-:-:S13]  /*0540*/  ISETP.EQ.U32.AND P0, PT, R0, UR7, PT ;  /* 0x0000000700007c0c */ /* 0x001fda000bf02070 */
[----:B-1----:R-:W-:Y:S01]  /*0550*/  @P0 REDG.E.ADD.STRONG.GPU desc[UR4][R2.64], R5 ;  /* 0x000000050200098e */ /* 0x002fe2000c12e104 */
[----:B------:R-:W-:Y:S05]  /*0560*/  EXIT ;  /* 0x000000000000794d */ /* 0x000fea0003800000 */
.L_x_8:
        /* <DEDUP_REMOVED lines=9> */
.L_x_11:


//--------------------- .nv.shared.reserved.0     --------------------------
	.section	.nv.shared.reserved.0,"aw",@nobits
	.weak		__nv_reservedSMEM_offset_0_alias
	.size		__nv_reservedSMEM_offset_0_alias, 0, 64
	.other		__nv_reservedSMEM_offset_0_alias,@"STO_CUDA_RESERVED_SHARED STV_DEFAULT"
__nv_reservedSMEM_offset_0_alias:
	.zero		0
	.zero		64


//--------------------- .nv.global                --------------------------
	.section	.nv.global,"aw",@nobits
.nv.global:
	.type		_ZN34_INTERNAL_aab209b9_4_k_cu_d5762d0e6thrust24THRUST_300001_SM_1000_NS12placeholders3_10E,@object
	.size		_ZN34_INTERNAL_aab209b9_4_k_cu_d5762d0e6thrust24THRUST_300001_SM_1000_NS12placeholders3_10E,(_ZN34_INTERNAL_aab209b9_4_k_cu_d5762d0e4cuda3std3__419piecewise_constructE - _ZN34_INTERNAL_aab209b9_4_k_cu_d5762d0e6thrust24THRUST_300001_SM_1000_NS12placeholders3_10E)
_ZN34_INTERNAL_aab209b9_4_k_cu_d5762d0e6thrust24THRUST_300001_SM_1000_NS12placeholders3_10E:
	.zero		1
	.type		_ZN34_INTERNAL_aab209b9_4_k_cu_d5762d0e4cuda3std3__419piecewise_constructE,@object
	.size		_ZN34_INTERNAL_aab209b9_4_k_cu_d5762d0e4cuda3std3__419piecewise_constructE,(_ZN34_INTERNAL_aab209b9_4_k_cu_d5762d0e4cuda3std6ranges3__45__cpo5cdataE - _ZN34_INTERNAL_aab209b9_4_k_cu_d5762d0e4cuda3std3__419piecewise_constructE)
_ZN34_INTERNAL_aab209b9_4_k_cu_d5762d0e4cuda3std3__419piecewise_constructE:
	.zero		1
	.type		_ZN34_INTERNAL_aab209b9_4_k_cu_d5762d0e4cuda3std6ranges3__45__cpo5cdataE,@object
	.size		_ZN34_INTERNAL_aab209b9_4_k_cu_d5762d0e4cuda3std6ranges3__45__cpo5cdataE,(_ZN34_INTERNAL_aab209b9_4_k_cu_d5762d0e6thrust24THRUST_300001_SM_1000_NS12placeholders2_2E - _ZN34_INTERNAL_aab209b9_4_k_cu_d5762d0e4cuda3std6ranges3__45__cpo5cdataE)
_ZN34_INTERNAL_aab209b9_4_k_cu_d5762d0e4cuda3std6ranges3__45__cpo5cdataE:
	.zero		1
	.type		_ZN34_INTERNAL_aab209b9_4_k_cu_d5762d0e6thrust24THRUST_300001_SM_1000_NS12placeholders2_2E,@object
	.size		_ZN34_INTERNAL_aab209b9_4_k_cu_d5762d0e6thrust24THRUST_300001_SM_1000_NS12placeholders2_2E,(_ZN34_INTERNAL_aab209b9_4_k_cu_d5762d0e4cuda3std3__45__cpo3endE - _ZN34_INTERNAL_aab209b9_4_k_cu_d5762d0e6thrust24THRUST_300001_SM_1000_NS12placeholders2_2E)
_ZN34_INTERNAL_aab209b9_4_k_cu_d5762d0e6thrust24THRUST_300001_SM_1000_NS12placeholders2_2E:
	.zero		1
	.type		_ZN34_INTERNAL_aab209b9_4_k_cu_d5762d0e4cuda3std3__45__cpo3endE,@object
	.size		_ZN34_INTERNAL_aab209b9_4_k_cu_d5762d0e4cuda3std3__45__cpo3endE,(_ZN34_INTERNAL_aab209b9_4_k_cu_d5762d0e4cuda3std6ranges3__45__cpo3endE - _ZN34_INTERNAL_aab209b9_4_k_cu_d5762d0e4cuda3std3__45__cpo3endE)
_ZN34_INTERNAL_aab209b9_4_k_cu_d5762d0e4cuda3std3__45__cpo3endE:
	.zero		1
	.type		_ZN34_INTERNAL_aab209b9_4_k_cu_d5762d0e4cuda3std6ranges3__45__cpo3endE,@object
	.size		_ZN34_INTERNAL_aab209b9_4_k_cu_d5762d0e4cuda3std6ranges3__45__cpo3endE,(_ZN34_INTERNAL_aab209b9_4_k_cu_d5762d0e6thrust24THRUST_300001_SM_1000_NS12placeholders2_6E - _ZN34_INTERNAL_aab209b9_4_k_cu_d5762d0e4cuda3std6ranges3__45__cpo3endE)
_ZN34_INTERNAL_aab209b9_4_k_cu_d5762d0e4cuda3std6ranges3__45__cpo3endE:
	.zero		1
	.type		_ZN34_INTERNAL_aab209b9_4_k_cu_d5762d0e6thrust24THRUST_300001_SM_1000_NS12placeholders2_6E,@object
	.size		_ZN34_INTERNAL_aab209b9_4_k_cu_d5762d0e6thrust24THRUST_300001_SM_1000_NS12placeholders2_6E,(_ZN34_INTERNAL_aab209b9_4_k_cu_d5762d0e4cuda3std3__45__cpo4rendE - _ZN34_INTERNAL_aab209b9_4_k_cu_d5762d0e6thrust24THRUST_300001_SM_1000_NS12placeholders2_6E)
_ZN34_INTERNAL_aab209b9_4_k_cu_d5762d0e6thrust24THRUST_300001_SM_1000_NS12placeholders2_6E:
	.zero		1
	.type		_ZN34_INTERNAL_aab209b9_4_k_cu_d5762d0e4cuda3std3__45__cpo4rendE,@object
	.size		_ZN34_INTERNAL_aab209b9_4_k_cu_d5762d0e4cuda3std3__45__cpo4rendE,(_ZN34_INTERNAL_aab209b9_4_k_cu_d5762d0e4cuda3std6ranges3__45__cpo9iter_swapE - _ZN34_INTERNAL_aab209b9_4_k_cu_d5762d0e4cuda3std3__45__cpo4rendE)
_ZN34_INTERNAL_aab209b9_4_k_cu_d5762d0e4cuda3std3__45__cpo4rendE:
	.zero		1
	.type		_ZN34_INTERNAL_aab209b9_4_k_cu_d5762d0e4cuda3std6ranges3__45__cpo9iter_swapE,@object
	.size		_ZN34_INTERNAL_aab209b9_4_k_cu_d5762d0e4cuda3std6ranges3__45__cpo9iter_swapE,(_ZN34_INTERNAL_aab209b9_4_k_cu_d5762d0e4cuda3std3__48unexpectE - _ZN34_INTERNAL_aab209b9_4_k_cu_d5762d0e4cuda3std6ranges3__45__cpo9iter_swapE)
_ZN34_INTERNAL_aab209b9_4_k_cu_d5762d0e4cuda3std6ranges3__45__cpo9iter_swapE:
	.zero		1
	.type		_ZN34_INTERNAL_aab209b9_4_k_cu_d5762d0e4cuda3std3__48unexpectE,@object
	.size		_ZN34_INTERNAL_aab209b9_4_k_cu_d5762d0e4cuda3std3__48unexpectE,(_ZN34_INTERNAL_aab209b9_4_k_cu_d5762d0e6thrust24THRUST_300001_SM_1000_NS8cuda_cub3parE - _ZN34_INTERNAL_aab209b9_4_k_cu_d5762d0e4cuda3std3__48unexpectE)
_ZN34_INTERNAL_aab209b9_4_k_cu_d5762d0e4cuda3std3__48unexpectE:
	.zero		1
	.type		_ZN34_INTERNAL_aab209b9_4_k_cu_d5762d0e6thrust24THRUST_300001_SM_1000_NS8cuda_cub3parE,@object
	.size		_ZN34_INTERNAL_aab209b9_4_k_cu_d5762d0e6thrust24THRUST_300001_SM_1000_NS8cuda_cub3parE,(_ZN34_INTERNAL_aab209b9_4_k_cu_d5762d0e6thrust24THRUST_300001_SM_1000_NS12placeholders2_8E - _ZN34_INTERNAL_aab209b9_4_k_cu_d5762d0e6thrust24THRUST_300001_SM_1000_NS8cuda_cub3parE)
_ZN34_INTERNAL_aab209b9_4_k_cu_d5762d0e6thrust24THRUST_300001_SM_1000_NS8cuda_cub3parE:
	.zero		1
	.type		_ZN34_INTERNAL_aab209b9_4_k_cu_d5762d0e6thrust24THRUST_300001_SM_1000_NS12placeholders2_8E,@object
	.size		_ZN34_INTERNAL_aab209b9_4_k_cu_d5762d0e6thrust24THRUST_300001_SM_1000_NS12placeholders2_8E,(_ZN34_INTERNAL_aab209b9_4_k_cu_d5762d0e4cuda3std3__45__cpo5crendE - _ZN34_INTERNAL_aab209b9_4_k_cu_d5762d0e6thrust24THRUST_300001_SM_1000_NS12placeholders2_8E)
_ZN34_INTERNAL_aab209b9_4_k_cu_d5762d0e6thrust24THRUST_300001_SM_1000_NS12placeholders2_8E:
	.zero		1
	.type		_ZN34_INTERNAL_aab209b9_4_k_cu_d5762d0e4cuda3std3__45__cpo5crendE,@object
	.size		_ZN34_INTERNAL_aab209b9_4_k_cu_d5762d0e4cuda3std3__45__cpo5crendE,(_ZN34_INTERNAL_aab209b9_4_k_cu_d5762d0e4cuda3std6ranges3__45__cpo4prevE - _ZN34_INTERNAL_aab209b9_4_k_cu_d5762d0e4cuda3std3__45__cpo5crendE)
_ZN34_INTERNAL_aab209b9_4_k_cu_d5762d0e4cuda3std3__45__cpo5crendE:
	.zero		1
	.type		_ZN34_INTERNAL_aab209b9_4_k_cu_d5762d0e4cuda3std6ranges3__45__cpo4prevE,@object
	.size		_ZN34_INTERNAL_aab209b9_4_k_cu_d5762d0e4cuda3std6ranges3__45__cpo4prevE,(_ZN34_INTERNAL_aab209b9_4_k_cu_d5762d0e6thrust24THRUST_300001_SM_1000_NS6system6detail10sequential3seqE - _ZN34_INTERNAL_aab209b9_4_k_cu_d5762d0e4cuda3std6ranges3__45__cpo4prevE)
_ZN34_INTERNAL_aab209b9_4_k_cu_d5762d0e4cuda3std6ranges3__45__cpo4prevE:
	.zero		1
	.type		_ZN34_INTERNAL_aab209b9_4_k_cu_d5762d0e6thrust24THRUST_300001_SM_1000_NS6system6detail10sequential3seqE,@object
	.size		_ZN34_INTERNAL_aab209b9_4_k_cu_d5762d0e6thrust24THRUST_300001_SM_1000_NS6system6detail10sequential3seqE,(debug - _ZN34_INTERNAL_aab209b9_4_k_cu_d5762d0e6thrust24THRUST_300001_SM_1000_NS6system6detail10sequential3seqE)
_ZN34_INTERNAL_aab209b9_4_k_cu_d5762d0e6thrust24THRUST_300001_SM_1000_NS6system6detail10sequential3seqE:
	.zero		1
	.type		debug,@object
	.size		debug,(_ZN34_INTERNAL_aab209b9_4_k_cu_d5762d0e4cuda3std6ranges3__45__cpo9iter_moveE - debug)
debug:
	.zero		1
	.type		_ZN34_INTERNAL_aab209b9_4_k_cu_d5762d0e4cuda3std6ranges3__45__cpo9iter_moveE,@object
	.size		_ZN34_INTERNAL_aab209b9_4_k_cu_d5762d0e4cuda3std6ranges3__45__cpo9iter_moveE,(_ZN34_INTERNAL_aab209b9_4_k_cu_d5762d0e6thrust24THRUST_300001_SM_1000_NS12placeholders2_4E - _ZN34_INTERNAL_aab209b9_4_k_cu_d5762d0e4cuda3std6ranges3__45__cpo9iter_moveE)
_ZN34_INTERNAL_aab209b9_4_k_cu_d5762d0e4cuda3std6ranges3__45__cpo9iter_moveE:
	.zero		1
	.type		_ZN34_INTERNAL_aab209b9_4_k_cu_d5762d0e6thrust24THRUST_300001_SM_1000_NS12placeholders2_4E,@object
	.size		_ZN34_INTERNAL_aab209b9_4_k_cu_d5762d0e6thrust24THRUST_300001_SM_1000_NS12placeholders2_4E,(_ZN34_INTERNAL_aab209b9_4_k_cu_d5762d0e4cuda3std3__45__cpo4cendE - _ZN34_INTERNAL_aab209b9_4_k_cu_d5762d0e6thrust24THRUST_300001_SM_1000_NS12placeholders2_4E)
_ZN34_INTERNAL_aab209b9_4_k_cu_d5762d0e6thrust24THRUST_300001_SM_1000_NS12placeholders2_4E:
	.zero		1
	.type		_ZN34_INTERNAL_aab209b9_4_k_cu_d5762d0e4cuda3std3__45__cpo4cendE,@object
	.size		_ZN34_INTERNAL_aab209b9_4_k_cu_d5762d0e4cuda3std3__45__cpo4cendE,(_ZN34_INTERNAL_aab209b9_4_k_cu_d5762d0e4cuda3std6ranges3__45__cpo4cendE - _ZN34_INTERNAL_aab209b9_4_k_cu_d5762d0e4cuda3std3__45__cpo4cendE)
_ZN34_INTERNAL_aab209b9_4_k_cu_d5762d0e4cuda3std3__45__cpo4cendE:
	.zero		1
	.type		_ZN34_INTERNAL_aab209b9_4_k_cu_d5762d0e4cuda3std6ranges3__45__cpo4cendE,@object
	.size		_ZN34_INTERNAL_aab209b9_4_k_cu_d5762d0e4cuda3std6ranges3__45__cpo4cendE,(_ZN34_INTERNAL_aab209b9_4_k_cu_d5762d0e4cuda3std3__420unreachable_sentinelE - _ZN34_INTERNAL_aab209b9_4_k_cu_d5762d0e4cuda3std6ranges3__45__cpo4cendE)
_ZN34_INTERNAL_aab209b9_4_k_cu_d5762d0e4cuda3std6ranges3__45__cpo4cendE:
	.zero		1
	.type		_ZN34_INTERNAL_aab209b9_4_k_cu_d5762d0e4cuda3std3__420unreachable_sentinelE,@object
	.size		_ZN34_INTERNAL_aab209b9_4_k_cu_d5762d0e4cuda3std3__420unreachable_sentinelE,(_ZN34_INTERNAL_aab209b9_4_k_cu_d5762d0e4cuda3std6ranges3__45__cpo5ssizeE - _ZN34_INTERNAL_aab209b9_4_k_cu_d5762d0e4cuda3std3__420unreachable_sentinelE)
_ZN34_INTERNAL_aab209b9_4_k_cu_d5762d0e4cuda3std3__420unreachable_sentinelE:
	.zero		1
	.type		_ZN34_INTERNAL_aab209b9_4_k_cu_d5762d0e4cuda3std6ranges3__45__cpo5ssizeE,@object
	.size		_ZN34_INTERNAL_aab209b9_4_k_cu_d5762d0e4cuda3std6ranges3__45__cpo5ssizeE,(_ZN34_INTERNAL_aab209b9_4_k_cu_d5762d0e6thrust24THRUST_300001_SM_1000_NS3seqE - _ZN34_INTERNAL_aab209b9_4_k_cu_d5762d0e4cuda3std6ranges3__45__cpo5ssizeE)
_ZN34_INTERNAL_aab209b9_4_k_cu_d5762d0e4cuda3std6ranges3__45__cpo5ssizeE:
	.zero		1
	.type		_ZN34_INTERNAL_aab209b9_4_k_cu_d5762d0e6thrust24THRUST_300001_SM_1000_NS3seqE,@object
	.size		_ZN34_INTERNAL_aab209b9_4_k_cu_d5762d0e6thrust24THRUST_300001_SM_1000_NS3seqE,(_ZN34_INTERNAL_aab209b9_4_k_cu_d5762d0e4cuda3std3__48in_placeE - _ZN34_INTERNAL_aab209b9_4_k_cu_d5762d0e6thrust24THRUST_300001_SM_1000_NS3seqE)
_ZN34_INTERNAL_aab209b9_4_k_cu_d5762d0e6thrust24THRUST_300001_SM_1000_NS3seqE:
	.zero		1
	.type		_ZN34_INTERNAL_aab209b9_4_k_cu_d5762d0e4cuda3std3__48in_placeE,@object
	.size		_ZN34_INTERNAL_aab209b9_4_k_cu_d5762d0e4cuda3std3__48in_placeE,(_ZN34_INTERNAL_aab209b9_4_k_cu_d5762d0e4cuda3std6ranges3__45__cpo4sizeE - _ZN34_INTERNAL_aab209b9_4_k_cu_d5762d0e4cuda3std3__48in_placeE)
_ZN34_INTERNAL_aab209b9_4_k_cu_d5762d0e4cuda3std3__48in_placeE:
	.zero		1
	.type		_ZN34_INTERNAL_aab209b9_4_k_cu_d5762d0e4cuda3std6ranges3__45__cpo4sizeE,@object
	.size		_ZN34_INTERNAL_aab209b9_4_k_cu_d5762d0e4cuda3std6ranges3__45__cpo4sizeE,(_ZN34_INTERNAL_aab209b9_4_k_cu_d5762d0e6thrust24THRUST_300001_SM_1000_NS12placeholders2_3E - _ZN34_INTERNAL_aab209b9_4_k_cu_d5762d0e4cuda3std6ranges3__45__cpo4sizeE)
_ZN34_INTERNAL_aab209b9_4_k_cu_d5762d0e4cuda3std6ranges3__45__cpo4sizeE:
	.zero		1
	.type		_ZN34_INTERNAL_aab209b9_4_k_cu_d5762d0e6thrust24THRUST_300001_SM_1000_NS12placeholders2_3E,@object
	.size		_ZN34_INTERNAL_aab209b9_4_k_cu_d5762d0e6thrust24THRUST_300001_SM_1000_NS12placeholders2_3E,(_ZN34_INTERNAL_aab209b9_4_k_cu_d5762d0e4cuda3std3__45__cpo6cbeginE - _ZN34_INTERNAL_aab209b9_4_k_cu_d5762d0e6thrust24THRUST_300001_SM_1000_NS12placeholders2_3E)
_ZN34_INTERNAL_aab209b9_4_k_cu_d5762d0e6thrust24THRUST_300001_SM_1000_NS12placeholders2_3E:
	.zero		1
	.type		_ZN34_INTERNAL_aab209b9_4_k_cu_d5762d0e4cuda3std3__45__cpo6cbeginE,@object
	.size		_ZN34_INTERNAL_aab209b9_4_k_cu_d5762d0e4cuda3std3__45__cpo6cbeginE,(_ZN34_INTERNAL_aab209b9_4_k_cu_d5762d0e4cuda3std6ranges3__45__cpo6cbeginE - _ZN34_INTERNAL_aab209b9_4_k_cu_d5762d0e4cuda3std3__45__cpo6cbeginE)
_ZN34_INTERNAL_aab209b9_4_k_cu_d5762d0e4cuda3std3__45__cpo6cbeginE:
	.zero		1
	.type		_ZN34_INTERNAL_aab209b9_4_k_cu_d5762d0e4cuda3std6ranges3__45__cpo6cbeginE,@object
	.size		_ZN34_INTERNAL_aab209b9_4_k_cu_d5762d0e4cuda3std6ranges3__45__cpo6cbeginE,(_ZN34_INTERNAL_aab209b9_4_k_cu_d5762d0e6thrust24THRUST_300001_SM_1000_NS12placeholders2_7E - _ZN34_INTERNAL_aab209b9_4_k_cu_d5762d0e4cuda3std6ranges3__45__cpo6cbeginE)
_ZN34_INTERNAL_aab209b9_4_k_cu_d5762d0e4cuda3std6ranges3__45__cpo6cbeginE:
	.zero		1
	.type		_ZN34_INTERNAL_aab209b9_4_k_cu_d5762d0e6thrust24THRUST_300001_SM_1000_NS12placeholders2_7E,@object
	.size		_ZN34_INTERNAL_aab209b9_4_k_cu_d5762d0e6thrust24THRUST_300001_SM_1000_NS12placeholders2_7E,(_ZN34_INTERNAL_aab209b9_4_k_cu_d5762d0e4cuda3std3__45__cpo7crbeginE - _ZN34_INTERNAL_aab209b9_4_k_cu_d5762d0e6thrust24THRUST_300001_SM_1000_NS12placeholders2_7E)
_ZN34_INTERNAL_aab209b9_4_k_cu_d5762d0e6thrust24THRUST_300001_SM_1000_NS12placeholders2_7E:
	.zero		1
	.type		_ZN34_INTERNAL_aab209b9_4_k_cu_d5762d0e4cuda3std3__45__cpo7crbeginE,@object
	.size		_ZN34_INTERNAL_aab209b9_4_k_cu_d5762d0e4cuda3std3__45__cpo7crbeginE,(_ZN34_INTERNAL_aab209b9_4_k_cu_d5762d0e4cuda3std6ranges3__45__cpo4nextE - _ZN34_INTERNAL_aab209b9_4_k_cu_d5762d0e4cuda3std3__45__cpo7crbeginE)
_ZN34_INTERNAL_aab209b9_4_k_cu_d5762d0e4cuda3std3__45__cpo7crbeginE:
	.zero		1
	.type		_ZN34_INTERNAL_aab209b9_4_k_cu_d5762d0e4cuda3std6ranges3__45__cpo4nextE,@object
	.size		_ZN34_INTERNAL_aab209b9_4_k_cu_d5762d0e4cuda3std6ranges3__45__cpo4nextE,(_ZN34_INTERNAL_aab209b9_4_k_cu_d5762d0e4cuda3std6ranges3__45__cpo4swapE - _ZN34_INTERNAL_aab209b9_4_k_cu_d5762d0e4cuda3std6ranges3__45__cpo4nextE)
_ZN34_INTERNAL_aab209b9_4_k_cu_d5762d0e4cuda3std6ranges3__45__cpo4nextE:
	.zero		1
	.type		_ZN34_INTERNAL_aab209b9_4_k_cu_d5762d0e4cuda3std6ranges3__45__cpo4swapE,@object
	.size		_ZN34_INTERNAL_aab209b9_4_k_cu_d5762d0e4cuda3std6ranges3__45__cpo4swapE,(_ZN34_INTERNAL_aab209b9_4_k_cu_d5762d0e6thrust24THRUST_300001_SM_1000_NS8cuda_cub10par_nosyncE - _ZN34_INTERNAL_aab209b9_4_k_cu_d5762d0e4cuda3std6ranges3__45__cpo4swapE)
_ZN34_INTERNAL_aab209b9_4_k_cu_d5762d0e4cuda3std6ranges3__45__cpo4swapE:
	.zero		1
	.type		_ZN34_INTERNAL_aab209b9_4_k_cu_d5762d0e6thrust24THRUST_300001_SM_1000_NS8cuda_cub10par_nosyncE,@object
	.size		_ZN34_INTERNAL_aab209b9_4_k_cu_d5762d0e6thrust24THRUST_300001_SM_1000_NS8cuda_cub10par_nosyncE,(_ZN34_INTERNAL_aab209b9_4_k_cu_d5762d0e6thrust24THRUST_300001_SM_1000_NS12placeholders2_9E - _ZN34_INTERNAL_aab209b9_4_k_cu_d5762d0e6thrust24THRUST_300001_SM_1000_NS8cuda_cub10par_nosyncE)
_ZN34_INTERNAL_aab209b9_4_k_cu_d5762d0e6thrust24THRUST_300001_SM_1000_NS8cuda_cub10par_nosyncE:
	.zero		1
	.type		_ZN34_INTERNAL_aab209b9_4_k_cu_d5762d0e6thrust24THRUST_300001_SM_1000_NS12placeholders2_9E,@object
	.size		_ZN34_INTERNAL_aab209b9_4_k_cu_d5762d0e6thrust24THRUST_300001_SM_1000_NS12placeholders2_9E,(_ZN34_INTERNAL_aab209b9_4_k_cu_d5762d0e4cuda3std3__436_GLOBAL__N__aab209b9_4_k_cu_d5762d0e6ignoreE - _ZN34_INTERNAL_aab209b9_4_k_cu_d5762d0e6thrust24THRUST_300001_SM_1000_NS12placeholders2_9E)
_ZN34_INTERNAL_aab209b9_4_k_cu_d5762d0e6thrust24THRUST_300001_SM_1000_NS12placeholders2_9E:
	.zero		1
	.type		_ZN34_INTERNAL_aab209b9_4_k_cu_d5762d0e4cuda3std3__436_GLOBAL__N__aab209b9_4_k_cu_d5762d0e6ignoreE,@object
	.size		_ZN34_INTERNAL_aab209b9_4_k_cu_d5762d0e4cuda3std3__436_GLOBAL__N__aab209b9_4_k_cu_d5762d0e6ignoreE,(_ZN34_INTERNAL_aab209b9_4_k_cu_d5762d0e4cuda3std6ranges3__45__cpo4dataE - _ZN34_INTERNAL_aab209b9_4_k_cu_d5762d0e4cuda3std3__436_GLOBAL__N__aab209b9_4_k_cu_d5762d0e6ignoreE)
_ZN34_INTERNAL_aab209b9_4_k_cu_d5762d0e4cuda3std3__436_GLOBAL__N__aab209b9_4_k_cu_d5762d0e6ignoreE:
	.zero		1
	.type		_ZN34_INTERNAL_aab209b9_4_k_cu_d5762d0e4cuda3std6ranges3__45__cpo4dataE,@object
	.size		_ZN34_INTERNAL_aab209b9_4_k_cu_d5762d0e4cuda3std6ranges3__45__cpo4dataE,(_ZN34_INTERNAL_aab209b9_4_k_cu_d5762d0e6thrust24THRUST_300001_SM_1000_NS12placeholders2_1E - _ZN34_INTERNAL_aab209b9_4_k_cu_d5762d0e4cuda3std6ranges3__45__cpo4dataE)
_ZN34_INTERNAL_aab209b9_4_k_cu_d5762d0e4cuda3std6ranges3__45__cpo4dataE:
	.zero		1
	.type		_ZN34_INTERNAL_aab209b9_4_k_cu_d5762d0e6thrust24THRUST_300001_SM_1000_NS12placeholders2_1E,@object
	.size		_ZN34_INTERNAL_aab209b9_4_k_cu_d5762d0e6thrust24THRUST_300001_SM_1000_NS12placeholders2_1E,(_ZN34_INTERNAL_aab209b9_4_k_cu_d5762d0e4cuda3std3__45__cpo5beginE - _ZN34_INTERNAL_aab209b9_4_k_cu_d5762d0e6thrust24THRUST_300001_SM_1000_NS12placeholders2_1E)
_ZN34_INTERNAL_aab209b9_4_k_cu_d5762d0e6thrust24THRUST_300001_SM_1000_NS12placeholders2_1E:
	.zero		1
	.type		_ZN34_INTERNAL_aab209b9_4_k_cu_d5762d0e4cuda3std3__45__cpo5beginE,@object
	.size		_ZN34_INTERNAL_aab209b9_4_k_cu_d5762d0e4cuda3std3__45__cpo5beginE,(_ZN34_INTERNAL_aab209b9_4_k_cu_d5762d0e4cuda3std6ranges3__45__cpo5beginE - _ZN34_INTERNAL_aab209b9_4_k_cu_d5762d0e4cuda3std3__45__cpo5beginE)
_ZN34_INTERNAL_aab209b9_4_k_cu_d5762d0e4cuda3std3__45__cpo5beginE:
	.zero		1
	.type		_ZN34_INTERNAL_aab209b9_4_k_cu_d5762d0e4cuda3std6ranges3__45__cpo5beginE,@object
	.size		_ZN34_INTERNAL_aab209b9_4_k_cu_d5762d0e4cuda3std6ranges3__45__cpo5beginE,(_ZN34_INTERNAL_aab209b9_4_k_cu_d5762d0e6thrust24THRUST_300001_SM_1000_NS12placeholders2_5E - _ZN34_INTERNAL_aab209b9_4_k_cu_d5762d0e4cuda3std6ranges3__45__cpo5beginE)
_ZN34_INTERNAL_aab209b9_4_k_cu_d5762d0e4cuda3std6ranges3__45__cpo5beginE:
	.zero		1
	.type		_ZN34_INTERNAL_aab209b9_4_k_cu_d5762d0e6thrust24THRUST_300001_SM_1000_NS12placeholders2_5E,@object
	.size		_ZN34_INTERNAL_aab209b9_4_k_cu_d5762d0e6thrust24THRUST_300001_SM_1000_NS12placeholders2_5E,(_ZN34_INTERNAL_aab209b9_4_k_cu_d5762d0e4cuda3std3__45__cpo6rbeginE - _ZN34_INTERNAL_aab209b9_4_k_cu_d5762d0e6thrust24THRUST_300001_SM_1000_NS12placeholders2_5E)
_ZN34_INTERNAL_aab209b9_4_k_cu_d5762d0e6thrust24THRUST_300001_SM_1000_NS12placeholders2_5E:
	.zero		1
	.type		_ZN34_INTERNAL_aab209b9_4_k_cu_d5762d0e4cuda3std3__45__cpo6rbeginE,@object
	.size		_ZN34_INTERNAL_aab209b9_4_k_cu_d5762d0e4cuda3std3__45__cpo6rbeginE,(_ZN34_INTERNAL_aab209b9_4_k_cu_d5762d0e4cuda3std6ranges3__45__cpo7advanceE - _ZN34_INTERNAL_aab209b9_4_k_cu_d5762d0e4cuda3std3__45__cpo6rbeginE)
_ZN34_INTERNAL_aab209b9_4_k_cu_d5762d0e4cuda3std3__45__cpo6rbeginE:
	.zero		1
	.type		_ZN34_INTERNAL_aab209b9_4_k_cu_d5762d0e4cuda3std6ranges3__45__cpo7advanceE,@object
	.size		_ZN34_INTERNAL_aab209b9_4_k_cu_d5762d0e4cuda3std6ranges3__45__cpo7advanceE,(_ZN34_INTERNAL_aab209b9_4_k_cu_d5762d0e4cuda3std3__47nulloptE - _ZN34_INTERNAL_aab209b9_4_k_cu_d5762d0e4cuda3std6ranges3__45__cpo7advanceE)
_ZN34_INTERNAL_aab209b9_4_k_cu_d5762d0e4cuda3std6ranges3__45__cpo7advanceE:
	.zero		1
	.type		_ZN34_INTERNAL_aab209b9_4_k_cu_d5762d0e4cuda3std3__47nulloptE,@object
	.size		_ZN34_INTERNAL_aab209b9_4_k_cu_d5762d0e4cuda3std3__47nulloptE,(_ZN34_INTERNAL_aab209b9_4_k_cu_d5762d0e4cuda3std6ranges3__45__cpo8distanceE - _ZN34_INTERNAL_aab209b9_4_k_cu_d5762d0e4cuda3std3__47nulloptE)
_ZN34_INTERNAL_aab209b9_4_k_cu_d5762d0e4cuda3std3__47nulloptE:
	.zero		1
	.type		_ZN34_INTERNAL_aab209b9_4_k_cu_d5762d0e4cuda3std6ranges3__45__cpo8distanceE,@object
	.size		_ZN34_INTERNAL_aab209b9_4_k_cu_d5762d0e4cuda3std6ranges3__45__cpo8distanceE,(.L_29 - _ZN34_INTERNAL_aab209b9_4_k_cu_d5762d0e4cuda3std6ranges3__45__cpo8distanceE)
_ZN34_INTERNAL_aab209b9_4_k_cu_d5762d0e4cuda3std6ranges3__45__cpo8distanceE:
	.zero		1
.L_29:


//--------------------- .nv.constant0._ZN3cub18CUB_300001_SM_10006detail8for_each13static_kernelINS2_12policy_hub_t12policy_500_tElNS2_12op_wrapper_tIlN6thrust24THRUST_300001_SM_1000_NS6detail23allocator_traits_detail5gozerENS8_10device_ptrINSt7__cxx1112basic_stringIcSt11char_traitsIcESaIcEEEEEEEEEvT0_T1_ --------------------------
	.section	.nv.constant0._ZN3cub18CUB_300001_SM_10006detail8for_each13static_kernelINS2_12policy_hub_t12policy_500_tElNS2_12op_wrapper_tIlN6thrust24THRUST_300001_SM_1000_NS6detail23allocator_traits_detail5gozerENS8_10device_ptrINSt7__cxx1112basic_stringIcSt11char_traitsIcESaIcEEEEEEEEEvT0_T1_,"a",@progbits
	.sectionflags	@""
	.align	4
.nv.constant0._ZN3cub18CUB_300001_SM_10006detail8for_each13static_kernelINS2_12policy_hub_t12policy_500_tElNS2_12op_wrapper_tIlN6thrust24THRUST_300001_SM_1000_NS6detail23allocator_traits_detail5gozerENS8_10device_ptrINSt7__cxx1112basic_stringIcSt11char_traitsIcESaIcEEEEEEEEEvT0_T1_:
	.zero		920


//--------------------- .nv.constant0._ZN3cub18CUB_300001_SM_10006detail11EmptyKernelIvEEvv --------------------------
	.section	.nv.constant0._ZN3cub18CUB_300001_SM_10006detail11EmptyKernelIvEEvv,"a",@progbits
	.sectionflags	@""
	.align	4
.nv.constant0._ZN3cub18CUB_300001_SM_10006detail11EmptyKernelIvEEvv:
	.zero		896


//--------------------- .nv.constant0._Z6kerneliiPii --------------------------
	.section	.nv.constant0._Z6kerneliiPii,"a",@progbits
	.sectionflags	@""
	.align	4
.nv.constant0._Z6kerneliiPii:
	.zero		916


//--------------------- SYMBOLS --------------------------

	.type		.nv.reservedSmem.offset0,@object
	.size		.nv.reservedSmem.offset0,0x4
